//
// Generated by NVIDIA NVVM Compiler
//
// Compiler Build ID: CL-36424714
// Cuda compilation tools, release 13.0, V13.0.88
// Based on NVVM 20.0.0
//

.version 9.0
.target sm_100
.address_size 64

	// .globl	_Z8mykernelPiS_S_iiiS_

.visible .entry _Z8mykernelPiS_S_iiiS_(
	.param .u64 .ptr .align 1 _Z8mykernelPiS_S_iiiS__param_0,
	.param .u64 .ptr .align 1 _Z8mykernelPiS_S_iiiS__param_1,
	.param .u64 .ptr .align 1 _Z8mykernelPiS_S_iiiS__param_2,
	.param .u32 _Z8mykernelPiS_S_iiiS__param_3,
	.param .u32 _Z8mykernelPiS_S_iiiS__param_4,
	.param .u32 _Z8mykernelPiS_S_iiiS__param_5,
	.param .u64 .ptr .align 1 _Z8mykernelPiS_S_iiiS__param_6
)
{
	.reg .pred 	%p<20>;
	.reg .b32 	%r<210>;
	.reg .b64 	%rd<65>;

	ld.param.u64 	%rd13, [_Z8mykernelPiS_S_iiiS__param_0];
	ld.param.u64 	%rd14, [_Z8mykernelPiS_S_iiiS__param_1];
	ld.param.u64 	%rd12, [_Z8mykernelPiS_S_iiiS__param_2];
	ld.param.u32 	%r56, [_Z8mykernelPiS_S_iiiS__param_3];
	ld.param.u32 	%r57, [_Z8mykernelPiS_S_iiiS__param_4];
	ld.param.u32 	%r59, [_Z8mykernelPiS_S_iiiS__param_5];
	ld.param.u64 	%rd15, [_Z8mykernelPiS_S_iiiS__param_6];
	cvta.to.global.u64 	%rd1, %rd13;
	cvta.to.global.u64 	%rd2, %rd14;
	cvta.to.global.u64 	%rd3, %rd15;
	mov.u32 	%r60, %ctaid.x;
	mov.u32 	%r61, %ntid.x;
	mov.u32 	%r62, %tid.x;
	mad.lo.s32 	%r1, %r60, %r61, %r62;
	mul.lo.s32 	%r2, %r56, %r1;
	setp.ge.s32 	%p1, %r2, %r59;
	mov.b32 	%r209, 0;
	@%p1 bra 	$L__BB0_28;
	min.s32 	%r63, %r57, %r56;
	setp.lt.s32 	%p2, %r63, 1;
	@%p2 bra 	$L__BB0_15;
	and.b32  	%r3, %r56, 7;
	add.s32 	%r4, %r3, -1;
	and.b32  	%r5, %r56, 3;
	and.b32  	%r6, %r56, 2147483640;
	and.b32  	%r7, %r56, 1;
	neg.s32 	%r8, %r6;
	add.s64 	%rd4, %rd2, 16;
	mov.b32 	%r186, 0;
$L__BB0_3:
	setp.lt.u32 	%p3, %r56, 8;
	mul.wide.u32 	%rd16, %r186, 4;
	add.s64 	%rd5, %rd3, %rd16;
	ld.global.u32 	%r190, [%rd5];
	mov.b32 	%r193, 0;
	@%p3 bra 	$L__BB0_6;
	mov.u32 	%r187, %r2;
	mov.u32 	%r188, %r8;
$L__BB0_5:
	.pragma "nounroll";
	mul.wide.s32 	%rd17, %r187, 4;
	add.s64 	%rd18, %rd4, %rd17;
	ld.global.u32 	%r66, [%rd18+-16];
	mad.lo.s32 	%r67, %r66, %r57, %r186;
	mul.wide.s32 	%rd19, %r67, 4;
	add.s64 	%rd20, %rd1, %rd19;
	ld.global.u32 	%r68, [%rd20];
	mul.lo.s32 	%r69, %r190, %r68;
	st.global.u32 	[%rd5], %r69;
	ld.global.u32 	%r70, [%rd18+-12];
	mad.lo.s32 	%r71, %r70, %r57, %r186;
	mul.wide.s32 	%rd21, %r71, 4;
	add.s64 	%rd22, %rd1, %rd21;
	ld.global.u32 	%r72, [%rd22];
	mul.lo.s32 	%r73, %r69, %r72;
	st.global.u32 	[%rd5], %r73;
	ld.global.u32 	%r74, [%rd18+-8];
	mad.lo.s32 	%r75, %r74, %r57, %r186;
	mul.wide.s32 	%rd23, %r75, 4;
	add.s64 	%rd24, %rd1, %rd23;
	ld.global.u32 	%r76, [%rd24];
	mul.lo.s32 	%r77, %r73, %r76;
	st.global.u32 	[%rd5], %r77;
	ld.global.u32 	%r78, [%rd18+-4];
	mad.lo.s32 	%r79, %r78, %r57, %r186;
	mul.wide.s32 	%rd25, %r79, 4;
	add.s64 	%rd26, %rd1, %rd25;
	ld.global.u32 	%r80, [%rd26];
	mul.lo.s32 	%r81, %r77, %r80;
	st.global.u32 	[%rd5], %r81;
	ld.global.u32 	%r82, [%rd18];
	mad.lo.s32 	%r83, %r82, %r57, %r186;
	mul.wide.s32 	%rd27, %r83, 4;
	add.s64 	%rd28, %rd1, %rd27;
	ld.global.u32 	%r84, [%rd28];
	mul.lo.s32 	%r85, %r81, %r84;
	st.global.u32 	[%rd5], %r85;
	ld.global.u32 	%r86, [%rd18+4];
	mad.lo.s32 	%r87, %r86, %r57, %r186;
	mul.wide.s32 	%rd29, %r87, 4;
	add.s64 	%rd30, %rd1, %rd29;
	ld.global.u32 	%r88, [%rd30];
	mul.lo.s32 	%r89, %r85, %r88;
	st.global.u32 	[%rd5], %r89;
	ld.global.u32 	%r90, [%rd18+8];
	mad.lo.s32 	%r91, %r90, %r57, %r186;
	mul.wide.s32 	%rd31, %r91, 4;
	add.s64 	%rd32, %rd1, %rd31;
	ld.global.u32 	%r92, [%rd32];
	mul.lo.s32 	%r93, %r89, %r92;
	st.global.u32 	[%rd5], %r93;
	ld.global.u32 	%r94, [%rd18+12];
	mad.lo.s32 	%r95, %r94, %r57, %r186;
	mul.wide.s32 	%rd33, %r95, 4;
	add.s64 	%rd34, %rd1, %rd33;
	ld.global.u32 	%r96, [%rd34];
	mul.lo.s32 	%r190, %r93, %r96;
	st.global.u32 	[%rd5], %r190;
	add.s32 	%r188, %r188, 8;
	add.s32 	%r187, %r187, 8;
	setp.ne.s32 	%p4, %r188, 0;
	mov.u32 	%r193, %r6;
	@%p4 bra 	$L__BB0_5;
$L__BB0_6:
	setp.eq.s32 	%p5, %r3, 0;
	@%p5 bra 	$L__BB0_14;
	setp.lt.u32 	%p6, %r4, 3;
	@%p6 bra 	$L__BB0_9;
	add.s32 	%r97, %r193, %r2;
	mul.wide.s32 	%rd35, %r97, 4;
	add.s64 	%rd36, %rd2, %rd35;
	ld.global.u32 	%r98, [%rd36];
	mad.lo.s32 	%r99, %r98, %r57, %r186;
	mul.wide.s32 	%rd37, %r99, 4;
	add.s64 	%rd38, %rd1, %rd37;
	ld.global.u32 	%r100, [%rd38];
	mul.lo.s32 	%r101, %r190, %r100;
	st.global.u32 	[%rd5], %r101;
	ld.global.u32 	%r102, [%rd36+4];
	mad.lo.s32 	%r103, %r102, %r57, %r186;
	mul.wide.s32 	%rd39, %r103, 4;
	add.s64 	%rd40, %rd1, %rd39;
	ld.global.u32 	%r104, [%rd40];
	mul.lo.s32 	%r105, %r101, %r104;
	st.global.u32 	[%rd5], %r105;
	ld.global.u32 	%r106, [%rd36+8];
	mad.lo.s32 	%r107, %r106, %r57, %r186;
	mul.wide.s32 	%rd41, %r107, 4;
	add.s64 	%rd42, %rd1, %rd41;
	ld.global.u32 	%r108, [%rd42];
	mul.lo.s32 	%r109, %r105, %r108;
	st.global.u32 	[%rd5], %r109;
	ld.global.u32 	%r110, [%rd36+12];
	mad.lo.s32 	%r111, %r110, %r57, %r186;
	mul.wide.s32 	%rd43, %r111, 4;
	add.s64 	%rd44, %rd1, %rd43;
	ld.global.u32 	%r112, [%rd44];
	mul.lo.s32 	%r190, %r109, %r112;
	st.global.u32 	[%rd5], %r190;
	add.s32 	%r193, %r193, 4;
$L__BB0_9:
	setp.eq.s32 	%p7, %r5, 0;
	@%p7 bra 	$L__BB0_14;
	setp.eq.s32 	%p8, %r5, 1;
	@%p8 bra 	$L__BB0_12;
	add.s32 	%r113, %r193, %r2;
	mul.wide.s32 	%rd45, %r113, 4;
	add.s64 	%rd46, %rd2, %rd45;
	ld.global.u32 	%r114, [%rd46];
	mad.lo.s32 	%r115, %r114, %r57, %r186;
	mul.wide.s32 	%rd47, %r115, 4;
	add.s64 	%rd48, %rd1, %rd47;
	ld.global.u32 	%r116, [%rd48];
	mul.lo.s32 	%r117, %r190, %r116;
	st.global.u32 	[%rd5], %r117;
	ld.global.u32 	%r118, [%rd46+4];
	mad.lo.s32 	%r119, %r118, %r57, %r186;
	mul.wide.s32 	%rd49, %r119, 4;
	add.s64 	%rd50, %rd1, %rd49;
	ld.global.u32 	%r120, [%rd50];
	mul.lo.s32 	%r190, %r117, %r120;
	st.global.u32 	[%rd5], %r190;
	add.s32 	%r193, %r193, 2;
$L__BB0_12:
	setp.eq.s32 	%p9, %r7, 0;
	@%p9 bra 	$L__BB0_14;
	add.s32 	%r121, %r193, %r2;
	mul.wide.s32 	%rd51, %r121, 4;
	add.s64 	%rd52, %rd2, %rd51;
	ld.global.u32 	%r122, [%rd52];
	mad.lo.s32 	%r123, %r122, %r57, %r186;
	mul.wide.s32 	%rd53, %r123, 4;
	add.s64 	%rd54, %rd1, %rd53;
	ld.global.u32 	%r124, [%rd54];
	mul.lo.s32 	%r125, %r190, %r124;
	st.global.u32 	[%rd5], %r125;
$L__BB0_14:
	add.s32 	%r186, %r186, 1;
	setp.ne.s32 	%p10, %r186, %r57;
	@%p10 bra 	$L__BB0_3;
$L__BB0_15:
	setp.lt.s32 	%p11, %r57, 1;
	@%p11 bra 	$L__BB0_28;
	and.b32  	%r28, %r57, 15;
	setp.lt.u32 	%p12, %r57, 16;
	mov.b32 	%r202, 0;
	mov.u32 	%r209, %r202;
	@%p12 bra 	$L__BB0_19;
	and.b32  	%r202, %r57, 2147483632;
	neg.s32 	%r196, %r202;
	add.s64 	%rd63, %rd3, 32;
	mov.b32 	%r209, 0;
$L__BB0_18:
	.pragma "nounroll";
	ld.global.u32 	%r130, [%rd63+-32];
	add.s32 	%r131, %r130, %r209;
	ld.global.u32 	%r132, [%rd63+-28];
	add.s32 	%r133, %r132, %r131;
	ld.global.u32 	%r134, [%rd63+-24];
	add.s32 	%r135, %r134, %r133;
	ld.global.u32 	%r136, [%rd63+-20];
	add.s32 	%r137, %r136, %r135;
	ld.global.u32 	%r138, [%rd63+-16];
	add.s32 	%r139, %r138, %r137;
	ld.global.u32 	%r140, [%rd63+-12];
	add.s32 	%r141, %r140, %r139;
	ld.global.u32 	%r142, [%rd63+-8];
	add.s32 	%r143, %r142, %r141;
	ld.global.u32 	%r144, [%rd63+-4];
	add.s32 	%r145, %r144, %r143;
	ld.global.u32 	%r146, [%rd63];
	add.s32 	%r147, %r146, %r145;
	ld.global.u32 	%r148, [%rd63+4];
	add.s32 	%r149, %r148, %r147;
	ld.global.u32 	%r150, [%rd63+8];
	add.s32 	%r151, %r150, %r149;
	ld.global.u32 	%r152, [%rd63+12];
	add.s32 	%r153, %r152, %r151;
	ld.global.u32 	%r154, [%rd63+16];
	add.s32 	%r155, %r154, %r153;
	ld.global.u32 	%r156, [%rd63+20];
	add.s32 	%r157, %r156, %r155;
	ld.global.u32 	%r158, [%rd63+24];
	add.s32 	%r159, %r158, %r157;
	ld.global.u32 	%r160, [%rd63+28];
	add.s32 	%r209, %r160, %r159;
	add.s32 	%r196, %r196, 16;
	add.s64 	%rd63, %rd63, 64;
	setp.ne.s32 	%p13, %r196, 0;
	@%p13 bra 	$L__BB0_18;
$L__BB0_19:
	setp.eq.s32 	%p14, %r28, 0;
	@%p14 bra 	$L__BB0_28;
	and.b32  	%r38, %r57, 7;
	setp.lt.u32 	%p15, %r28, 8;
	@%p15 bra 	$L__BB0_22;
	mul.wide.u32 	%rd55, %r202, 4;
	add.s64 	%rd56, %rd3, %rd55;
	ld.global.u32 	%r162, [%rd56];
	add.s32 	%r163, %r162, %r209;
	ld.global.u32 	%r164, [%rd56+4];
	add.s32 	%r165, %r164, %r163;
	ld.global.u32 	%r166, [%rd56+8];
	add.s32 	%r167, %r166, %r165;
	ld.global.u32 	%r168, [%rd56+12];
	add.s32 	%r169, %r168, %r167;
	ld.global.u32 	%r170, [%rd56+16];
	add.s32 	%r171, %r170, %r169;
	ld.global.u32 	%r172, [%rd56+20];
	add.s32 	%r173, %r172, %r171;
	ld.global.u32 	%r174, [%rd56+24];
	add.s32 	%r175, %r174, %r173;
	ld.global.u32 	%r176, [%rd56+28];
	add.s32 	%r209, %r176, %r175;
	add.s32 	%r202, %r202, 8;
$L__BB0_22:
	setp.eq.s32 	%p16, %r38, 0;
	@%p16 bra 	$L__BB0_28;
	and.b32  	%r44, %r57, 3;
	setp.lt.u32 	%p17, %r38, 4;
	@%p17 bra 	$L__BB0_25;
	mul.wide.u32 	%rd57, %r202, 4;
	add.s64 	%rd58, %rd3, %rd57;
	ld.global.u32 	%r178, [%rd58];
	add.s32 	%r179, %r178, %r209;
	ld.global.u32 	%r180, [%rd58+4];
	add.s32 	%r181, %r180, %r179;
	ld.global.u32 	%r182, [%rd58+8];
	add.s32 	%r183, %r182, %r181;
	ld.global.u32 	%r184, [%rd58+12];
	add.s32 	%r209, %r184, %r183;
	add.s32 	%r202, %r202, 4;
$L__BB0_25:
	setp.eq.s32 	%p18, %r44, 0;
	@%p18 bra 	$L__BB0_28;
	mul.wide.u32 	%rd59, %r202, 4;
	add.s64 	%rd64, %rd3, %rd59;
	neg.s32 	%r207, %r44;
$L__BB0_27:
	.pragma "nounroll";
	ld.global.u32 	%r185, [%rd64];
	add.s32 	%r209, %r185, %r209;
	add.s64 	%rd64, %rd64, 4;
	add.s32 	%r207, %r207, 1;
	setp.ne.s32 	%p19, %r207, 0;
	@%p19 bra 	$L__BB0_27;
$L__BB0_28:
	cvta.to.global.u64 	%rd60, %rd12;
	mul.wide.s32 	%rd61, %r1, 4;
	add.s64 	%rd62, %rd60, %rd61;
	st.global.u32 	[%rd62], %r209;
	ret;

}


// ===== COMPILED SASS (sm_100) =====

	.target	sm_100

	.elftype	@"ET_EXEC"


//--------------------- .note.nv.tkinfo           --------------------------
	.section	.note.nv.tkinfo,"",@"SHT_NOTE"
	.sectionflags	@"SHF_NOTE_NV_TKINFO"
	.tkinfo
        /*0018*/ 	.word	0x00000002
        /*0030*/ 	.string	""
        /*0030*/ 	.string	"ptxas"
        /*0030*/ 	.string	"Cuda compilation tools, release 13.0, V13.0.88"
        /*0030*/ 	.string	"Build cuda_13.0.r13.0/compiler.36424714_0"
        /*0030*/ 	.string	"-arch sm_100 -m 64 "



//--------------------- .note.nv.cuinfo           --------------------------
	.section	.note.nv.cuinfo,"",@"SHT_NOTE"
	.sectionflags	@"SHF_NOTE_NV_CUINFO"
        /*0018*/ 	.short	0x0002
        /*001a*/ 	.short	0x0064
        /*001c*/ 	.short	0x0082
	.zero		2


//--------------------- .nv.info                  --------------------------
	.section	.nv.info,"",@"SHT_CUDA_INFO"
	.align	4


	//----- nvinfo : EIATTR_REGCOUNT
	.align		4
        /*0000*/ 	.byte	0x04, 0x2f
        /*0002*/ 	.short	(.L_1 - .L_0)
	.align		4
.L_0:
        /*0004*/ 	.word	index@(_Z8mykernelPiS_S_iiiS_)
        /*0008*/ 	.word	0x00000020


	//----- nvinfo : EIATTR_FRAME_SIZE
	.align		4
.L_1:
        /*000c*/ 	.byte	0x04, 0x11
        /*000e*/ 	.short	(.L_3 - .L_2)
	.align		4
.L_2:
        /*0010*/ 	.word	index@(_Z8mykernelPiS_S_iiiS_)
        /*0014*/ 	.word	0x00000000


	//----- nvinfo : EIATTR_MIN_STACK_SIZE
	.align		4
.L_3:
        /*0018*/ 	.byte	0x04, 0x12
        /*001a*/ 	.short	(.L_5 - .L_4)
	.align		4
.L_4:
        /*001c*/ 	.word	index@(_Z8mykernelPiS_S_iiiS_)
        /*0020*/ 	.word	0x00000000
.L_5:


//--------------------- .nv.compat                --------------------------
	.section	.nv.compat,"",@"SHT_CUDA_COMPAT_INFO"
	.align	4
        /*0000*/ 	.byte	0x02, 0x09, 0x00, 0x00, 0x02, 0x02, 0x01, 0x00, 0x02, 0x05, 0x05, 0x00, 0x03, 0x07, 0x01, 0x01
        /*0010*/ 	.byte	0x02, 0x03, 0x00, 0x00, 0x02, 0x06, 0x01, 0x00, 0x04, 0x0b, 0x08, 0x00, 0x09, 0x00, 0x00, 0x00
        /*0020*/ 	.byte	0x00, 0x00, 0x00, 0x00


//--------------------- .nv.info._Z8mykernelPiS_S_iiiS_ --------------------------
	.section	.nv.info._Z8mykernelPiS_S_iiiS_,"",@"SHT_CUDA_INFO"
	.sectionflags	@""
	.align	4


	//----- nvinfo : EIATTR_CUDA_API_VERSION
	.align		4
        /*0000*/ 	.byte	0x04, 0x37
        /*0002*/ 	.short	(.L_7 - .L_6)
.L_6:
        /*0004*/ 	.word	0x00000082


	//----- nvinfo : EIATTR_KPARAM_INFO
	.align		4
.L_7:
        /*0008*/ 	.byte	0x04, 0x17
        /*000a*/ 	.short	(.L_9 - .L_8)
.L_8:
        /*000c*/ 	.word	0x00000000
        /*0010*/ 	.short	0x0006
        /*0012*/ 	.short	0x0028
        /*0014*/ 	.byte	0x00, 0xf5, 0x21, 0x00


	//----- nvinfo : EIATTR_KPARAM_INFO
	.align		4
.L_9:
        /*0018*/ 	.byte	0x04, 0x17
        /*001a*/ 	.short	(.L_11 - .L_10)
.L_10:
        /*001c*/ 	.word	0x00000000
        /*0020*/ 	.short	0x0005
        /*0022*/ 	.short	0x0020
        /*0024*/ 	.byte	0x00, 0xf0, 0x11, 0x00


	//----- nvinfo : EIATTR_KPARAM_INFO
	.align		4
.L_11:
        /*0028*/ 	.byte	0x04, 0x17
        /*002a*/ 	.short	(.L_13 - .L_12)
.L_12:
        /*002c*/ 	.word	0x00000000
        /*0030*/ 	.short	0x0004
        /*0032*/ 	.short	0x001c
        /*0034*/ 	.byte	0x00, 0xf0, 0x11, 0x00


	//----- nvinfo : EIATTR_KPARAM_INFO
	.align		4
.L_13:
        /*0038*/ 	.byte	0x04, 0x17
        /*003a*/ 	.short	(.L_15 - .L_14)
.L_14:
        /*003c*/ 	.word	0x00000000
        /*0040*/ 	.short	0x0003
        /*0042*/ 	.short	0x0018
        /*0044*/ 	.byte	0x00, 0xf0, 0x11, 0x00


	//----- nvinfo : EIATTR_KPARAM_INFO
	.align		4
.L_15:
        /*0048*/ 	.byte	0x04, 0x17
        /*004a*/ 	.short	(.L_17 - .L_16)
.L_16:
        /*004c*/ 	.word	0x00000000
        /*0050*/ 	.short	0x0002
        /*0052*/ 	.short	0x0010
        /*0054*/ 	.byte	0x00, 0xf5, 0x21, 0x00


	//----- nvinfo : EIATTR_KPARAM_INFO
	.align		4
.L_17:
        /*0058*/ 	.byte	0x04, 0x17
        /*005a*/ 	.short	(.L_19 - .L_18)
.L_18:
        /*005c*/ 	.word	0x00000000
        /*0060*/ 	.short	0x0001
        /*0062*/ 	.short	0x0008
        /*0064*/ 	.byte	0x00, 0xf5, 0x21, 0x00


	//----- nvinfo : EIATTR_KPARAM_INFO
	.align		4
.L_19:
        /*0068*/ 	.byte	0x04, 0x17
        /*006a*/ 	.short	(.L_21 - .L_20)
.L_20:
        /*006c*/ 	.word	0x00000000
        /*0070*/ 	.short	0x0000
        /*0072*/ 	.short	0x0000
        /*0074*/ 	.byte	0x00, 0xf5, 0x21, 0x00


	//----- nvinfo : EIATTR_SPARSE_MMA_MASK
	.align		4
.L_21:
        /*0078*/ 	.byte	0x03, 0x50
        /*007a*/ 	.short	0x0000


	//----- nvinfo : EIATTR_MAXREG_COUNT
	.align		4
        /*007c*/ 	.byte	0x03, 0x1b
        /*007e*/ 	.short	0x00ff


	//----- nvinfo : EIATTR_MERCURY_ISA_VERSION
	.align		4
        /*0080*/ 	.byte	0x03, 0x5f
        /*0082*/ 	.short	0x0101


	//----- nvinfo : EIATTR_VRC_CTA_INIT_COUNT
	.align		4
        /*0084*/ 	.byte	0x02, 0x4a
	.zero		1
	.zero		1


	//----- nvinfo : EIATTR_EXIT_INSTR_OFFSETS
	.align		4
        /*0088*/ 	.byte	0x04, 0x1c
        /*008a*/ 	.short	(.L_23 - .L_22)


	//   ....[0]....
.L_22:
        /*008c*/ 	.word	0x00001030


	//----- nvinfo : EIATTR_CRS_STACK_SIZE
	.align		4
.L_23:
        /*0090*/ 	.byte	0x04, 0x1e
        /*0092*/ 	.short	(.L_25 - .L_24)
.L_24:
        /*0094*/ 	.word	0x00000000


	//----- nvinfo : EIATTR_CBANK_PARAM_SIZE
	.align		4
.L_25:
        /*0098*/ 	.byte	0x03, 0x19
        /*009a*/ 	.short	0x0030


	//----- nvinfo : EIATTR_PARAM_CBANK
	.align		4
        /*009c*/ 	.byte	0x04, 0x0a
        /*009e*/ 	.short	(.L_27 - .L_26)
	.align		4
.L_26:
        /*00a0*/ 	.word	index@(.nv.constant0._Z8mykernelPiS_S_iiiS_)
        /*00a4*/ 	.short	0x0380
        /*00a6*/ 	.short	0x0030


	//----- nvinfo : EIATTR_SW_WAR
	.align		4
.L_27:
        /*00a8*/ 	.byte	0x04, 0x36
        /*00aa*/ 	.short	(.L_29 - .L_28)
.L_28:
        /*00ac*/ 	.word	0x00000008
.L_29:


//--------------------- .nv.callgraph             --------------------------
	.section	.nv.callgraph,"",@"SHT_CUDA_CALLGRAPH"
	.align	4
	.sectionentsize	8
	.align		4
        /*0000*/ 	.word	0x00000000
	.align		4
        /*0004*/ 	.word	0xffffffff
	.align		4
        /*0008*/ 	.word	0x00000000
	.align		4
        /*000c*/ 	.word	0xfffffffe
	.align		4
        /*0010*/ 	.word	0x00000000
	.align		4
        /*0014*/ 	.word	0xfffffffd
	.align		4
        /*0018*/ 	.word	0x00000000
	.align		4
        /*001c*/ 	.word	0xfffffffc


//--------------------- .text._Z8mykernelPiS_S_iiiS_ --------------------------
	.section	.text._Z8mykernelPiS_S_iiiS_,"ax",@progbits
	.align	128
        .global         _Z8mykernelPiS_S_iiiS_
        .type           _Z8mykernelPiS_S_iiiS_,@function
        .size           _Z8mykernelPiS_S_iiiS_,(.L_x_14 - _Z8mykernelPiS_S_iiiS_)
        .other          _Z8mykernelPiS_S_iiiS_,@"STO_CUDA_ENTRY STV_DEFAULT"
_Z8mykernelPiS_S_iiiS_:
.text._Z8mykernelPiS_S_iiiS_:
[----:B------:R-:W-:Y:S01]  /*0000*/  LDC R1, c[0x0][0x37c] ;  /* 0x0000df00ff017b82 */ /* 0x000fe20000000800 */
[----:B------:R-:W0:Y:S07]  /*0010*/  S2R R3, SR_TID.X ;  /* 0x0000000000037919 */ /* 0x000e2e0000002100 */
[----:B------:R-:W0:Y:S01]  /*0020*/  S2UR UR4, SR_CTAID.X ;  /* 0x00000000000479c3 */ /* 0x000e220000002500 */
[----:B------:R-:W1:Y:S01]  /*0030*/  LDCU UR5, c[0x0][0x3a0] ;  /* 0x00007400ff0577ac */ /* 0x000e620008000800 */
[----:B------:R-:W-:Y:S01]  /*0040*/  BSSY.RECONVERGENT B0, `(.L_x_0) ;  /* 0x00000fb000007945 */ /* 0x000fe20003800200 */
[----:B------:R-:W2:Y:S05]  /*0050*/  LDCU.64 UR10, c[0x0][0x358] ;  /* 0x00006b00ff0a77ac */ /* 0x000eaa0008000a00 */
[----:B------:R-:W0:Y:S08]  /*0060*/  LDC R0, c[0x0][0x360] ;  /* 0x0000d800ff007b82 */ /* 0x000e300000000800 */
[----:B------:R-:W3:Y:S01]  /*0070*/  LDC R5, c[0x0][0x398] ;  /* 0x0000e600ff057b82 */ /* 0x000ee20000000800 */
[----:B0-----:R-:W-:-:S02]  /*0080*/  IMAD R0, R0, UR4, R3 ;  /* 0x0000000400007c24 */ /* 0x001fc4000f8e0203 */
[----:B------:R-:W-:Y:S02]  /*0090*/  HFMA2 R3, -RZ, RZ, 0, 0 ;  /* 0x00000000ff037431 */ /* 0x000fe400000001ff */
[----:B---3--:R-:W-:-:S05]  /*00a0*/  IMAD R2, R0, R5, RZ ;  /* 0x0000000500027224 */ /* 0x008fca00078e02ff */
[----:B-1----:R-:W-:-:S13]  /*00b0*/  ISETP.GE.AND P0, PT, R2, UR5, PT ;  /* 0x0000000502007c0c */ /* 0x002fda000bf06270 */
[----:B--2---:R-:W-:Y:S05]  /*00c0*/  @P0 BRA `(.L_x_1) ;  /* 0x0000000c00c80947 */ /* 0x004fea0003800000 */
[----:B------:R-:W0:Y:S02]  /*00d0*/  LDCU UR6, c[0x0][0x39c] ;  /* 0x00007380ff0677ac */ /* 0x000e240008000800 */
[----:B0-----:R-:W-:-:S04]  /*00e0*/  VIMNMX R4, PT, PT, R5, UR6, PT ;  /* 0x0000000605047c48 */ /* 0x001fc8000bfe0100 */
[----:B------:R-:W-:-:S13]  /*00f0*/  ISETP.GE.AND P0, PT, R4, 0x1, PT ;  /* 0x000000010400780c */ /* 0x000fda0003f06270 */
[----:B------:R-:W-:Y:S05]  /*0100*/  @!P0 BRA `(.L_x_2) ;  /* 0x00000008004c8947 */ /* 0x000fea0003800000 */
[----:B------:R-:W0:Y:S01]  /*0110*/  LDCU.64 UR4, c[0x0][0x388] ;  /* 0x00007100ff0477ac */ /* 0x000e220008000a00 */
[----:B------:R-:W-:Y:S02]  /*0120*/  LOP3.LUT R11, R5, 0x7, RZ, 0xc0, !PT ;  /* 0x00000007050b7812 */ /* 0x000fe400078ec0ff */
[----:B------:R-:W-:Y:S02]  /*0130*/  MOV R6, RZ ;  /* 0x000000ff00067202 */ /* 0x000fe40000000f00 */
[----:B------:R-:W-:-:S04]  /*0140*/  IADD3 R4, PT, PT, R11, -0x1, RZ ;  /* 0xffffffff0b047810 */ /* 0x000fc80007ffe0ff */
[----:B------:R-:W-:Y:S02]  /*0150*/  ISETP.GE.U32.AND P0, PT, R4, 0x3, PT ;  /* 0x000000030400780c */ /* 0x000fe40003f06070 */
[C---:B------:R-:W-:Y:S02]  /*0160*/  LOP3.LUT R4, R5.reuse, 0x7ffffff8, RZ, 0xc0, !PT ;  /* 0x7ffffff805047812 */ /* 0x040fe400078ec0ff */
[----:B------:R-:W-:Y:S02]  /*0170*/  LOP3.LUT R5, R5, 0x3, RZ, 0xc0, !PT ;  /* 0x0000000305057812 */ /* 0x000fe400078ec0ff */
[----:B------:R-:W-:Y:S01]  /*0180*/  IADD3 R7, PT, PT, -R4, RZ, RZ ;  /* 0x000000ff04077210 */ /* 0x000fe20007ffe1ff */
[----:B0-----:R-:W-:-:S04]  /*0190*/  UIADD3 UR4, UP0, UPT, UR4, 0x10, URZ ;  /* 0x0000001004047890 */ /* 0x001fc8000ff1e0ff */
[----:B------:R-:W-:-:S12]  /*01a0*/  UIADD3.X UR5, UPT, UPT, URZ, UR5, URZ, UP0, !UPT ;  /* 0x00000005ff057290 */ /* 0x000fd800087fe4ff */
.L_x_7:
[----:B01----:R-:W0:Y:S08]  /*01b0*/  LDC.64 R12, c[0x0][0x3a8] ;  /* 0x0000ea00ff0c7b82 */ /* 0x003e300000000a00 */
[----:B------:R-:W1:Y:S01]  /*01c0*/  LDC R9, c[0x0][0x398] ;  /* 0x0000e600ff097b82 */ /* 0x000e620000000800 */
[----:B0-----:R-:W-:-:S05]  /*01d0*/  IMAD.WIDE.U32 R12, R6, 0x4, R12 ;  /* 0x00000004060c7825 */ /* 0x001fca00078e000c */
[----:B-----5:R0:W5:Y:S01]  /*01e0*/  LDG.E R19, desc[UR10][R12.64] ;  /* 0x0000000a0c137981 */ /* 0x020162000c1e1900 */
[----:B------:R-:W-:Y:S01]  /*01f0*/  HFMA2 R23, -RZ, RZ, 0, 0 ;  /* 0x00000000ff177431 */ /* 0x000fe200000001ff */
[----:B-1----:R-:W-:-:S13]  /*0200*/  ISETP.GE.U32.AND P1, PT, R9, 0x8, PT ;  /* 0x000000080900780c */ /* 0x002fda0003f26070 */
[----:B0-----:R-:W-:Y:S05]  /*0210*/  @!P1 BRA `(.L_x_3) ;  /* 0x0000000000f09947 */ /* 0x001fea0003800000 */
[----:B------:R-:W-:Y:S01]  /*0220*/  MOV R10, R2 ;  /* 0x00000002000a7202 */ /* 0x000fe20000000f00 */
[----:B------:R-:W0:Y:S01]  /*0230*/  LDCU UR6, c[0x0][0x39c] ;  /* 0x00007380ff0677ac */ /* 0x000e220008000800 */
[----:B------:R-:W-:-:S07]  /*0240*/  MOV R8, R7 ;  /* 0x0000000700087202 */ /* 0x000fce0000000f00 */
.L_x_4:
[----:B------:R-:W-:Y:S01]  /*0250*/  MOV R14, UR4 ;  /* 0x00000004000e7c02 */ /* 0x000fe20008000f00 */
[----:B-1----:R-:W1:Y:S01]  /*0260*/  LDC.64 R16, c[0x0][0x380] ;  /* 0x0000e000ff107b82 */ /* 0x002e620000000a00 */
[----:B------:R-:W-:-:S03]  /*0270*/  MOV R15, UR5 ;  /* 0x00000005000f7c02 */ /* 0x000fc60008000f00 */
[----:B------:R-:W-:-:S05]  /*0280*/  IMAD.WIDE R14, R10, 0x4, R14 ;  /* 0x000000040a0e7825 */ /* 0x000fca00078e020e */
[----:B------:R-:W0:Y:S02]  /*0290*/  LDG.E R21, desc[UR10][R14.64+-0x10] ;  /* 0xfffff00a0e157981 */ /* 0x000e24000c1e1900 */
[----:B0-----:R-:W-:-:S04]  /*02a0*/  IMAD R21, R21, UR6, R6 ;  /* 0x0000000615157c24 */ /* 0x001fc8000f8e0206 */
[----:B-1----:R-:W-:-:S06]  /*02b0*/  IMAD.WIDE R20, R21, 0x4, R16 ;  /* 0x0000000415147825 */ /* 0x002fcc00078e0210 */
[----:B------:R-:W2:Y:S02]  /*02c0*/  LDG.E R20, desc[UR10][R20.64] ;  /* 0x0000000a14147981 */ /* 0x000ea4000c1e1900 */
[----:B--2--5:R-:W-:-:S05]  /*02d0*/  IMAD R23, R20, R19, RZ ;  /* 0x0000001314177224 */ /* 0x024fca00078e02ff */
[----:B------:R0:W-:Y:S04]  /*02e0*/  STG.E desc[UR10][R12.64], R23 ;  /* 0x000000170c007986 */ /* 0x0001e8000c10190a */
[----:B------:R-:W2:Y:S02]  /*02f0*/  LDG.E R19, desc[UR10][R14.64+-0xc] ;  /* 0xfffff40a0e137981 */ /* 0x000ea4000c1e1900 */
[----:B--2---:R-:W-:-:S04]  /*0300*/  IMAD R19, R19, UR6, R6 ;  /* 0x0000000613137c24 */ /* 0x004fc8000f8e0206 */
[----:B------:R-:W-:-:S06]  /*0310*/  IMAD.WIDE R18, R19, 0x4, R16 ;  /* 0x0000000413127825 */ /* 0x000fcc00078e0210 */
[----:B------:R-:W2:Y:S02]  /*0320*/  LDG.E R18, desc[UR10][R18.64] ;  /* 0x0000000a12127981 */ /* 0x000ea4000c1e1900 */
[----:B--2---:R-:W-:-:S05]  /*0330*/  IMAD R25, R23, R18, RZ ;  /* 0x0000001217197224 */ /* 0x004fca00078e02ff */
[----:B------:R1:W-:Y:S04]  /*0340*/  STG.E desc[UR10][R12.64], R25 ;  /* 0x000000190c007986 */ /* 0x0003e8000c10190a */
[----:B------:R-:W2:Y:S02]  /*0350*/  LDG.E R27, desc[UR10][R14.64+-0x8] ;  /* 0xfffff80a0e1b7981 */ /* 0x000ea4000c1e1900 */
[----:B--2---:R-:W-:-:S04]  /*0360*/  IMAD R27, R27, UR6, R6 ;  /* 0x000000061b1b7c24 */ /* 0x004fc8000f8e0206 */
[----:B------:R-:W-:-:S06]  /*0370*/  IMAD.WIDE R20, R27, 0x4, R16 ;  /* 0x000000041b147825 */ /* 0x000fcc00078e0210 */
[----:B------:R-:W0:Y:S02]  /*0380*/  LDG.E R20, desc[UR10][R20.64] ;  /* 0x0000000a14147981 */ /* 0x000e24000c1e1900 */
[----:B0-----:R-:W-:-:S05]  /*0390*/  IMAD R23, R25, R20, RZ ;  /* 0x0000001419177224 */ /* 0x001fca00078e02ff */
[----:B------:R0:W-:Y:S04]  /*03a0*/  STG.E desc[UR10][R12.64], R23 ;  /* 0x000000170c007986 */ /* 0x0001e8000c10190a */
[----:B------:R-:W2:Y:S02]  /*03b0*/  LDG.E R27, desc[UR10][R14.64+-0x4] ;  /* 0xfffffc0a0e1b7981 */ /* 0x000ea4000c1e1900 */
[----:B--2---:R-:W-:-:S04]  /*03c0*/  IMAD R27, R27, UR6, R6 ;  /* 0x000000061b1b7c24 */ /* 0x004fc8000f8e0206 */
[----:B------:R-:W-:-:S06]  /*03d0*/  IMAD.WIDE R18, R27, 0x4, R16 ;  /* 0x000000041b127825 */ /* 0x000fcc00078e0210 */
[----:B------:R-:W1:Y:S02]  /*03e0*/  LDG.E R18, desc[UR10][R18.64] ;  /* 0x0000000a12127981 */ /* 0x000e64000c1e1900 */
[----:B-1----:R-:W-:-:S05]  /*03f0*/  IMAD R25, R23, R18, RZ ;  /* 0x0000001217197224 */ /* 0x002fca00078e02ff */
        /* <DEDUP_REMOVED lines=22> */
[----:B------:R-:W2:Y:S01]  /*0560*/  LDG.E R16, desc[UR10][R16.64] ;  /* 0x0000000a10107981 */ /* 0x000ea2000c1e1900 */
[----:B------:R-:W-:Y:S02]  /*0570*/  IADD3 R8, PT, PT, R8, 0x8, RZ ;  /* 0x0000000808087810 */ /* 0x000fe40007ffe0ff */
[----:B------:R-:W-:Y:S02]  /*0580*/  IADD3 R10, PT, PT, R10, 0x8, RZ ;  /* 0x000000080a0a7810 */ /* 0x000fe40007ffe0ff */
[----:B------:R-:W-:Y:S01]  /*0590*/  ISETP.NE.AND P1, PT, R8, RZ, PT ;  /* 0x000000ff0800720c */ /* 0x000fe20003f25270 */
[----:B--2---:R-:W-:-:S05]  /*05a0*/  IMAD R19, R23, R16, RZ ;  /* 0x0000001017137224 */ /* 0x004fca00078e02ff */
[----:B------:R1:W-:Y:S07]  /*05b0*/  STG.E desc[UR10][R12.64], R19 ;  /* 0x000000130c007986 */ /* 0x0003ee000c10190a */
[----:B------:R-:W-:Y:S05]  /*05c0*/  @P1 BRA `(.L_x_4) ;  /* 0xfffffffc00201947 */ /* 0x000fea000383ffff */
[----:B-1----:R-:W-:-:S07]  /*05d0*/  MOV R23, R4 ;  /* 0x0000000400177202 */ /* 0x002fce0000000f00 */
.L_x_3:
[----:B------:R-:W-:-:S13]  /*05e0*/  ISETP.NE.AND P1, PT, R11, RZ, PT ;  /* 0x000000ff0b00720c */ /* 0x000fda0003f25270 */
[----:B------:R-:W-:Y:S05]  /*05f0*/  @!P1 BRA `(.L_x_5) ;  /* 0x0000000400009947 */ /* 0x000fea0003800000 */
[----:B------:R-:W-:Y:S01]  /*0600*/  ISETP.NE.AND P1, PT, R5, RZ, PT ;  /* 0x000000ff0500720c */ /* 0x000fe20003f25270 */
[----:B------:R-:W-:-:S12]  /*0610*/  @!P0 BRA `(.L_x_6) ;  /* 0x0000000000788947 */ /* 0x000fd80003800000 */
[----:B------:R-:W0:Y:S01]  /*0620*/  LDC.64 R14, c[0x0][0x388] ;  /* 0x0000e200ff0e7b82 */ /* 0x000e220000000a00 */
[----:B------:R-:W-:Y:S01]  /*0630*/  IADD3 R17, PT, PT, R2, R23, RZ ;  /* 0x0000001702117210 */ /* 0x000fe20007ffe0ff */
[----:B------:R-:W1:Y:S04]  /*0640*/  LDCU UR6, c[0x0][0x39c] ;  /* 0x00007380ff0677ac */ /* 0x000e680008000800 */
[----:B0-----:R-:W-:Y:S02]  /*0650*/  IMAD.WIDE R14, R17, 0x4, R14 ;  /* 0x00000004110e7825 */ /* 0x001fe400078e020e */
[----:B------:R-:W0:Y:S03]  /*0660*/  LDC.64 R16, c[0x0][0x380] ;  /* 0x0000e000ff107b82 */ /* 0x000e260000000a00 */
[----:B------:R-:W1:Y:S02]  /*0670*/  LDG.E R21, desc[UR10][R14.64] ;  /* 0x0000000a0e157981 */ /* 0x000e64000c1e1900 */
[----:B-1----:R-:W-:-:S04]  /*0680*/  IMAD R21, R21, UR6, R6 ;  /* 0x0000000615157c24 */ /* 0x002fc8000f8e0206 */
[----:B0-----:R-:W-:-:S06]  /*0690*/  IMAD.WIDE R20, R21, 0x4, R16 ;  /* 0x0000000415147825 */ /* 0x001fcc00078e0210 */
        /* <DEDUP_REMOVED lines=19> */
[----:B------:R-:W-:Y:S01]  /*07d0*/  IADD3 R23, PT, PT, R23, 0x4, RZ ;  /* 0x0000000417177810 */ /* 0x000fe20007ffe0ff */
[----:B--2---:R-:W-:-:S05]  /*07e0*/  IMAD R19, R25, R16, RZ ;  /* 0x0000001019137224 */ /* 0x004fca00078e02ff */
[----:B------:R1:W-:Y:S02]  /*07f0*/  STG.E desc[UR10][R12.64], R19 ;  /* 0x000000130c007986 */ /* 0x0003e4000c10190a */
.L_x_6:
[----:B------:R-:W-:Y:S05]  /*0800*/  @!P1 BRA `(.L_x_5) ;  /* 0x00000000007c9947 */ /* 0x000fea0003800000 */
[----:B------:R-:W0:Y:S01]  /*0810*/  LDC.64 R14, c[0x0][0x388] ;  /* 0x0000e200ff0e7b82 */ /* 0x000e220000000a00 */
[----:B------:R-:W-:-:S13]  /*0820*/  ISETP.NE.AND P1, PT, R5, 0x1, PT ;  /* 0x000000010500780c */ /* 0x000fda0003f25270 */
[----:B------:R-:W-:Y:S01]  /*0830*/  @P1 IADD3 R17, PT, PT, R2, R23, RZ ;  /* 0x0000001702111210 */ /* 0x000fe20007ffe0ff */
[----:B------:R-:W2:Y:S04]  /*0840*/  @P1 LDC R8, c[0x0][0x39c] ;  /* 0x0000e700ff081b82 */ /* 0x000ea80000000800 */
[----:B0-----:R-:W-:-:S04]  /*0850*/  @P1 IMAD.WIDE R14, R17, 0x4, R14 ;  /* 0x00000004110e1825 */ /* 0x001fc800078e020e */
[----:B------:R-:W0:Y:S01]  /*0860*/  LDC.64 R16, c[0x0][0x380] ;  /* 0x0000e000ff107b82 */ /* 0x000e220000000a00 */
[----:B------:R-:W2:Y:S02]  /*0870*/  @P1 LDG.E R21, desc[UR10][R14.64] ;  /* 0x0000000a0e151981 */ /* 0x000ea4000c1e1900 */
[----:B--2---:R-:W-:-:S04]  /*0880*/  @P1 IMAD R21, R21, R8, R6 ;  /* 0x0000000815151224 */ /* 0x004fc800078e0206 */
[----:B0-----:R-:W-:-:S06]  /*0890*/  @P1 IMAD.WIDE R20, R21, 0x4, R16 ;  /* 0x0000000415141825 */ /* 0x001fcc00078e0210 */
[----:B------:R-:W1:Y:S02]  /*08a0*/  @P1 LDG.E R20, desc[UR10][R20.64] ;  /* 0x0000000a14141981 */ /* 0x000e64000c1e1900 */
[----:B-1---5:R-:W-:-:S05]  /*08b0*/  @P1 IMAD R27, R19, R20, RZ ;  /* 0x00000014131b1224 */ /* 0x022fca00078e02ff */
[----:B------:R0:W-:Y:S04]  /*08c0*/  @P1 STG.E desc[UR10][R12.64], R27 ;  /* 0x0000001b0c001986 */ /* 0x0001e8000c10190a */
[----:B------:R-:W2:Y:S01]  /*08d0*/  @P1 LDG.E R25, desc[UR10][R14.64+0x4] ;  /* 0x0000040a0e191981 */ /* 0x000ea2000c1e1900 */
[----:B------:R-:W-:Y:S02]  /*08e0*/  LOP3.LUT P2, RZ, R9, 0x1, RZ, 0xc0, !PT ;  /* 0x0000000109ff7812 */ /* 0x000fe4000784c0ff */
[----:B------:R-:W-:Y:S01]  /*08f0*/  @P1 IADD3 R23, PT, PT, R23, 0x2, RZ ;  /* 0x0000000217171810 */ /* 0x000fe20007ffe0ff */
[----:B--2---:R-:W-:-:S10]  /*0900*/  @P1 IMAD R25, R25, R8, R6 ;  /* 0x0000000819191224 */ /* 0x004fd400078e0206 */
[----:B------:R-:W1:Y:S01]  /*0910*/  @P2 LDC R15, c[0x0][0x39c] ;  /* 0x0000e700ff0f2b82 */ /* 0x000e620000000800 */
[----:B------:R-:W-:-:S07]  /*0920*/  @P1 IMAD.WIDE R24, R25, 0x4, R16 ;  /* 0x0000000419181825 */ /* 0x000fce00078e0210 */
[----:B------:R-:W2:Y:S01]  /*0930*/  LDC.64 R16, c[0x0][0x388] ;  /* 0x0000e200ff107b82 */ /* 0x000ea20000000a00 */
[----:B------:R-:W3:Y:S01]  /*0940*/  @P1 LDG.E R24, desc[UR10][R24.64] ;  /* 0x0000000a18181981 */ /* 0x000ee2000c1e1900 */
[----:B------:R-:W-:-:S05]  /*0950*/  @P2 IADD3 R9, PT, PT, R2, R23, RZ ;  /* 0x0000001702092210 */ /* 0x000fca0007ffe0ff */
[----:B--2---:R-:W-:Y:S02]  /*0960*/  @P2 IMAD.WIDE R16, R9, 0x4, R16 ;  /* 0x0000000409102825 */ /* 0x004fe400078e0210 */
[----:B------:R-:W2:Y:S02]  /*0970*/  LDC.64 R8, c[0x0][0x380] ;  /* 0x0000e000ff087b82 */ /* 0x000ea40000000a00 */
[----:B---3--:R-:W-:-:S05]  /*0980*/  @P1 IMAD R19, R27, R24, RZ ;  /* 0x000000181b131224 */ /* 0x008fca00078e02ff */
[----:B------:R0:W-:Y:S04]  /*0990*/  @P1 STG.E desc[UR10][R12.64], R19 ;  /* 0x000000130c001986 */ /* 0x0001e8000c10190a */
[----:B------:R-:W1:Y:S02]  /*09a0*/  @P2 LDG.E R17, desc[UR10][R16.64] ;  /* 0x0000000a10112981 */ /* 0x000e64000c1e1900 */
[----:B-1----:R-:W-:-:S04]  /*09b0*/  @P2 IMAD R15, R17, R15, R6 ;  /* 0x0000000f110f2224 */ /* 0x002fc800078e0206 */
[----:B--2---:R-:W-:-:S06]  /*09c0*/  @P2 IMAD.WIDE R8, R15, 0x4, R8 ;  /* 0x000000040f082825 */ /* 0x004fcc00078e0208 */
[----:B------:R-:W2:Y:S02]  /*09d0*/  @P2 LDG.E R8, desc[UR10][R8.64] ;  /* 0x0000000a08082981 */ /* 0x000ea4000c1e1900 */
[----:B--2---:R-:W-:-:S05]  /*09e0*/  @P2 IMAD R15, R8, R19, RZ ;  /* 0x00000013080f2224 */ /* 0x004fca00078e02ff */
[----:B------:R0:W-:Y:S02]  /*09f0*/  @P2 STG.E desc[UR10][R12.64], R15 ;  /* 0x0000000f0c002986 */ /* 0x0001e4000c10190a */
.L_x_5:
[----:B------:R-:W2:Y:S01]  /*0a00*/  LDCU UR6, c[0x0][0x39c] ;  /* 0x00007380ff0677ac */ /* 0x000ea20008000800 */
[----:B------:R-:W-:-:S04]  /*0a10*/  IADD3 R6, PT, PT, R6, 0x1, RZ ;  /* 0x0000000106067810 */ /* 0x000fc80007ffe0ff */
[----:B--2---:R-:W-:-:S13]  /*0a20*/  ISETP.NE.AND P1, PT, R6, UR6, PT ;  /* 0x0000000606007c0c */ /* 0x004fda000bf25270 */
[----:B------:R-:W-:Y:S05]  /*0a30*/  @P1 BRA `(.L_x_7) ;  /* 0xfffffff400dc1947 */ /* 0x000fea000383ffff */
.L_x_2:
[----:B------:R-:W-:-:S09]  /*0a40*/  UISETP.GE.AND UP0, UPT, UR6, 0x1, UPT ;  /* 0x000000010600788c */ /* 0x000fd2000bf06270 */
[----:B------:R-:W-:Y:S05]  /*0a50*/  BRA.U !UP0, `(.L_x_1) ;  /* 0x0000000508647547 */ /* 0x000fea000b800000 */
[----:B------:R-:W-:Y:S01]  /*0a60*/  UISETP.GE.U32.AND UP1, UPT, UR6, 0x10, UPT ;  /* 0x000000100600788c */ /* 0x000fe2000bf26070 */
[----:B------:R-:W-:Y:S01]  /*0a70*/  CS2R R2, SRZ ;  /* 0x0000000000027805 */ /* 0x000fe2000001ff00 */
[----:B------:R-:W-:-:S04]  /*0a80*/  ULOP3.LUT UR7, UR6, 0xf, URZ, 0xc0, !UPT ;  /* 0x0000000f06077892 */ /* 0x000fc8000f8ec0ff */
[----:B------:R-:W-:-:S03]  /*0a90*/  UISETP.NE.AND UP0, UPT, UR7, URZ, UPT ;  /* 0x000000ff0700728c */ /* 0x000fc6000bf05270 */
[----:B------:R-:W-:Y:S08]  /*0aa0*/  BRA.U !UP1, `(.L_x_8) ;  /* 0x00000001099c7547 */ /* 0x000ff0000b800000 */
[----:B------:R-:W2:Y:S01]  /*0ab0*/  LDCU.64 UR4, c[0x0][0x3a8] ;  /* 0x00007500ff0477ac */ /* 0x000ea20008000a00 */
[----:B------:R-:W-:Y:S01]  /*0ac0*/  HFMA2 R3, -RZ, RZ, 0, 0 ;  /* 0x00000000ff037431 */ /* 0x000fe200000001ff */
[----:B------:R-:W-:-:S04]  /*0ad0*/  ULOP3.LUT UR8, UR6, 0x7ffffff0, URZ, 0xc0, !UPT ;  /* 0x7ffffff006087892 */ /* 0x000fc8000f8ec0ff */
[----:B------:R-:W-:Y:S02]  /*0ae0*/  UIADD3 UR9, UPT, UPT, -UR8, URZ, URZ ;  /* 0x000000ff08097290 */ /* 0x000fe4000fffe1ff */
[----:B------:R-:W-:Y:S01]  /*0af0*/  MOV R2, UR8 ;  /* 0x0000000800027c02 */ /* 0x000fe20008000f00 */
[----:B--2---:R-:W-:-:S04]  /*0b00*/  UIADD3 UR4, UP1, UPT, UR4, 0x20, URZ ;  /* 0x0000002004047890 */ /* 0x004fc8000ff3e0ff */
[----:B------:R-:W-:Y:S02]  /*0b10*/  UIADD3.X UR5, UPT, UPT, URZ, UR5, URZ, UP1, !UPT ;  /* 0x00000005ff057290 */ /* 0x000fe40008ffe4ff */
[----:B------:R-:W-:-:S04]  /*0b20*/  MOV R9, UR4 ;  /* 0x0000000400097c02 */ /* 0x000fc80008000f00 */
[----:B------:R-:W-:-:S07]  /*0b30*/  MOV R5, UR5 ;  /* 0x0000000500057c02 */ /* 0x000fce0008000f00 */
.L_x_9:
[----:B------:R-:W-:-:S05]  /*0b40*/  MOV R4, R9 ;  /* 0x0000000900047202 */ /* 0x000fca0000000f00 */
[----:B------:R-:W2:Y:S04]  /*0b50*/  LDG.E R8, desc[UR10][R4.64+-0x20] ;  /* 0xffffe00a04087981 */ /* 0x000ea8000c1e1900 */
[----:B------:R-:W2:Y:S04]  /*0b60*/  LDG.E R9, desc[UR10][R4.64+-0x1c] ;  /* 0xffffe40a04097981 */ /* 0x000ea8000c1e1900 */
[----:B------:R-:W3:Y:S04]  /*0b70*/  LDG.E R11, desc[UR10][R4.64+-0x18] ;  /* 0xffffe80a040b7981 */ /* 0x000ee8000c1e1900 */
[----:B------:R-:W3:Y:S04]  /*0b80*/  LDG.E R10, desc[UR10][R4.64+-0x14] ;  /* 0xffffec0a040a7981 */ /* 0x000ee8000c1e1900 */
[----:B01----:R-:W4:Y:S04]  /*0b90*/  LDG.E R13, desc[UR10][R4.64+-0x10] ;  /* 0xfffff00a040d7981 */ /* 0x003f28000c1e1900 */
[----:B------:R-:W4:Y:S04]  /*0ba0*/  LDG.E R12, desc[UR10][R4.64+-0xc] ;  /* 0xfffff40a040c7981 */ /* 0x000f28000c1e1900 */
[----:B------:R-:W4:Y:S04]  /*0bb0*/  LDG.E R15, desc[UR10][R4.64+-0x8] ;  /* 0xfffff80a040f7981 */ /* 0x000f28000c1e1900 */
[----:B------:R-:W4:Y:S04]  /*0bc0*/  LDG.E R14, desc[UR10][R4.64+-0x4] ;  /* 0xfffffc0a040e7981 */ /* 0x000f28000c1e1900 */
[----:B------:R-:W4:Y:S04]  /*0bd0*/  LDG.E R17, desc[UR10][R4.64] ;  /* 0x0000000a04117981 */ /* 0x000f28000c1e1900 */
[----:B------:R-:W4:Y:S04]  /*0be0*/  LDG.E R16, desc[UR10][R4.64+0x4] ;  /* 0x0000040a04107981 */ /* 0x000f28000c1e1900 */
[----:B-----5:R-:W4:Y:S04]  /*0bf0*/  LDG.E R19, desc[UR10][R4.64+0x8] ;  /* 0x0000080a04137981 */ /* 0x020f28000c1e1900 */
[----:B------:R-:W4:Y:S04]  /*0c00*/  LDG.E R18, desc[UR10][R4.64+0xc] ;  /* 0x00000c0a04127981 */ /* 0x000f28000c1e1900 */
[----:B------:R-:W4:Y:S04]  /*0c10*/  LDG.E R21, desc[UR10][R4.64+0x10] ;  /* 0x0000100a04157981 */ /* 0x000f28000c1e1900 */
[----:B------:R-:W4:Y:S04]  /*0c20*/  LDG.E R20, desc[UR10][R4.64+0x14] ;  /* 0x0000140a04147981 */ /* 0x000f28000c1e1900 */
[----:B------:R-:W4:Y:S04]  /*0c30*/  LDG.E R6, desc[UR10][R4.64+0x18] ;  /* 0x0000180a04067981 */ /* 0x000f28000c1e1900 */
[----:B------:R0:W4:Y:S01]  /*0c40*/  LDG.E R7, desc[UR10][R4.64+0x1c] ;  /* 0x00001c0a04077981 */ /* 0x000122000c1e1900 */
[----:B------:R-:W-:-:S04]  /*0c50*/  UIADD3 UR9, UPT, UPT, UR9, 0x10, URZ ;  /* 0x0000001009097890 */ /* 0x000fc8000fffe0ff */
[----:B------:R-:W-:Y:S01]  /*0c60*/  UISETP.NE.AND UP1, UPT, UR9, URZ, UPT ;  /* 0x000000ff0900728c */ /* 0x000fe2000bf25270 */
[----:B--2---:R-:W-:Y:S02]  /*0c70*/  IADD3 R8, PT, PT, R9, R8, R3 ;  /* 0x0000000809087210 */ /* 0x004fe40007ffe003 */
[----:B------:R-:W-:-:S04]  /*0c80*/  IADD3 R9, P0, PT, R4, 0x40, RZ ;  /* 0x0000004004097810 */ /* 0x000fc80007f1e0ff */
[----:B0-----:R-:W-:Y:S02]  /*0c90*/  IADD3.X R5, PT, PT, RZ, R5, RZ, P0, !PT ;  /* 0x00000005ff057210 */ /* 0x001fe400007fe4ff */
[----:B---3--:R-:W-:-:S04]  /*0ca0*/  IADD3 R8, PT, PT, R10, R11, R8 ;  /* 0x0000000b0a087210 */ /* 0x008fc80007ffe008 */
[----:B----4-:R-:W-:-:S04]  /*0cb0*/  IADD3 R8, PT, PT, R12, R13, R8 ;  /* 0x0000000d0c087210 */ /* 0x010fc80007ffe008 */
[----:B------:R-:W-:-:S04]  /*0cc0*/  IADD3 R8, PT, PT, R14, R15, R8 ;  /* 0x0000000f0e087210 */ /* 0x000fc80007ffe008 */
[----:B------:R-:W-:-:S04]  /*0cd0*/  IADD3 R8, PT, PT, R16, R17, R8 ;  /* 0x0000001110087210 */ /* 0x000fc80007ffe008 */
[----:B------:R-:W-:-:S04]  /*0ce0*/  IADD3 R8, PT, PT, R18, R19, R8 ;  /* 0x0000001312087210 */ /* 0x000fc80007ffe008 */
[----:B------:R-:W-:-:S04]  /*0cf0*/  IADD3 R8, PT, PT, R20, R21, R8 ;  /* 0x0000001514087210 */ /* 0x000fc80007ffe008 */
[----:B------:R-:W-:Y:S01]  /*0d00*/  IADD3 R3, PT, PT, R7, R6, R8 ;  /* 0x0000000607037210 */ /* 0x000fe20007ffe008 */
[----:B------:R-:W-:Y:S06]  /*0d10*/  BRA.U UP1, `(.L_x_9) ;  /* 0xfffffffd01887547 */ /* 0x000fec000b83ffff */
.L_x_8:
[----:B------:R-:W-:Y:S05]  /*0d20*/  BRA.U !UP0, `(.L_x_1) ;  /* 0x0000000108b07547 */ /* 0x000fea000b800000 */
[----:B------:R-:W-:Y:S02]  /*0d30*/  UISETP.GE.U32.AND UP0, UPT, UR7, 0x8, UPT ;  /* 0x000000080700788c */ /* 0x000fe4000bf06070 */
[----:B------:R-:W-:-:S04]  /*0d40*/  ULOP3.LUT UR5, UR6, 0x7, URZ, 0xc0, !UPT ;  /* 0x0000000706057892 */ /* 0x000fc8000f8ec0ff */
[----:B------:R-:W-:-:S03]  /*0d50*/  UISETP.NE.AND UP1, UPT, UR5, URZ, UPT ;  /* 0x000000ff0500728c */ /* 0x000fc6000bf25270 */
[----:B------:R-:W-:Y:S08]  /*0d60*/  BRA.U !UP0, `(.L_x_10) ;  /* 0x00000001083c7547 */ /* 0x000ff0000b800000 */
[----:B------:R-:W2:Y:S02]  /*0d70*/  LDC.64 R4, c[0x0][0x3a8] ;  /* 0x0000ea00ff047b82 */ /* 0x000ea40000000a00 */
[----:B--2---:R-:W-:-:S05]  /*0d80*/  IMAD.WIDE.U32 R4, R2, 0x4, R4 ;  /* 0x0000000402047825 */ /* 0x004fca00078e0004 */
[----:B------:R-:W2:Y:S04]  /*0d90*/  LDG.E R6, desc[UR10][R4.64] ;  /* 0x0000000a04067981 */ /* 0x000ea8000c1e1900 */
[----:B------:R-:W2:Y:S04]  /*0da0*/  LDG.E R7, desc[UR10][R4.64+0x4] ;  /* 0x0000040a04077981 */ /* 0x000ea8000c1e1900 */
[----:B------:R-:W3:Y:S04]  /*0db0*/  LDG.E R9, desc[UR10][R4.64+0x8] ;  /* 0x0000080a04097981 */ /* 0x000ee8000c1e1900 */
[----:B------:R-:W3:Y:S04]  /*0dc0*/  LDG.E R8, desc[UR10][R4.64+0xc] ;  /* 0x00000c0a04087981 */ /* 0x000ee8000c1e1900 */
[----:B------:R-:W4:Y:S04]  /*0dd0*/  LDG.E R11, desc[UR10][R4.64+0x10] ;  /* 0x0000100a040b7981 */ /* 0x000f28000c1e1900 */
[----:B------:R-:W4:Y:S04]  /*0de0*/  LDG.E R10, desc[UR10][R4.64+0x14] ;  /* 0x0000140a040a7981 */ /* 0x000f28000c1e1900 */
[----:B01----:R-:W4:Y:S04]  /*0df0*/  LDG.E R13, desc[UR10][R4.64+0x18] ;  /* 0x0000180a040d7981 */ /* 0x003f28000c1e1900 */
[----:B------:R-:W4:Y:S01]  /*0e00*/  LDG.E R12, desc[UR10][R4.64+0x1c] ;  /* 0x00001c0a040c7981 */ /* 0x000f22000c1e1900 */
[----:B------:R-:W-:-:S02]  /*0e10*/  IADD3 R2, PT, PT, R2, 0x8, RZ ;  /* 0x0000000802027810 */ /* 0x000fc40007ffe0ff */
[----:B--2---:R-:W-:-:S04]  /*0e20*/  IADD3 R6, PT, PT, R7, R6, R3 ;  /* 0x0000000607067210 */ /* 0x004fc80007ffe003 */
[----:B---3--:R-:W-:-:S04]  /*0e30*/  IADD3 R6, PT, PT, R8, R9, R6 ;  /* 0x0000000908067210 */ /* 0x008fc80007ffe006 */
[----:B----4-:R-:W-:-:S04]  /*0e40*/  IADD3 R6, PT, PT, R10, R11, R6 ;  /* 0x0000000b0a067210 */ /* 0x010fc80007ffe006 */
[----:B------:R-:W-:-:S07]  /*0e50*/  IADD3 R3, PT, PT, R12, R13, R6 ;  /* 0x0000000d0c037210 */ /* 0x000fce0007ffe006 */
.L_x_10:
        /* <DEDUP_REMOVED lines=10> */
[----:B------:R-:W3:Y:S01]  /*0f00*/  LDG.E R9, desc[UR10][R4.64+0xc] ;  /* 0x00000c0a04097981 */ /* 0x000ee2000c1e1900 */
[----:B------:R-:W-:-:S02]  /*0f10*/  IADD3 R2, PT, PT, R2, 0x4, RZ ;  /* 0x0000000402027810 */ /* 0x000fc40007ffe0ff */
[----:B--2---:R-:W-:-:S04]  /*0f20*/  IADD3 R3, PT, PT, R7, R6, R3 ;  /* 0x0000000607037210 */ /* 0x004fc80007ffe003 */
[----:B---3--:R-:W-:-:S07]  /*0f30*/  IADD3 R3, PT, PT, R9, R8, R3 ;  /* 0x0000000809037210 */ /* 0x008fce0007ffe003 */
.L_x_11:
[----:B------:R-:W-:Y:S05]  /*0f40*/  BRA.U !UP1, `(.L_x_1) ;  /* 0x0000000109287547 */ /* 0x000fea000b800000 */
[----:B------:R-:W2:Y:S01]  /*0f50*/  LDC.64 R4, c[0x0][0x3a8] ;  /* 0x0000ea00ff047b82 */ /* 0x000ea20000000a00 */
[----:B------:R-:W-:Y:S01]  /*0f60*/  UIADD3 UR4, UPT, UPT, -UR4, URZ, URZ ;  /* 0x000000ff04047290 */ /* 0x000fe2000fffe1ff */
[----:B--2---:R-:W-:-:S11]  /*0f70*/  IMAD.WIDE.U32 R4, R2, 0x4, R4 ;  /* 0x0000000402047825 */ /* 0x004fd600078e0004 */
.L_x_12:
[----:B------:R2:W3:Y:S01]  /*0f80*/  LDG.E R2, desc[UR10][R4.64] ;  /* 0x0000000a04027981 */ /* 0x0004e2000c1e1900 */
[----:B------:R-:W-:-:S04]  /*0f90*/  UIADD3 UR4, UPT, UPT, UR4, 0x1, URZ ;  /* 0x0000000104047890 */ /* 0x000fc8000fffe0ff */
[----:B------:R-:W-:Y:S01]  /*0fa0*/  UISETP.NE.AND UP0, UPT, UR4, URZ, UPT ;  /* 0x000000ff0400728c */ /* 0x000fe2000bf05270 */
[----:B--2---:R-:W-:-:S04]  /*0fb0*/  IADD3 R4, P0, PT, R4, 0x4, RZ ;  /* 0x0000000404047810 */ /* 0x004fc80007f1e0ff */
[----:B------:R-:W-:Y:S02]  /*0fc0*/  IADD3.X R5, PT, PT, RZ, R5, RZ, P0, !PT ;  /* 0x00000005ff057210 */ /* 0x000fe400007fe4ff */
[----:B---3--:R-:W-:Y:S02]  /*0fd0*/  IADD3 R3, PT, PT, R2, R3, RZ ;  /* 0x0000000302037210 */ /* 0x008fe40007ffe0ff */
[----:B------:R-:W-:Y:S05]  /*0fe0*/  BRA.U UP0, `(.L_x_12) ;  /* 0xfffffffd00e47547 */ /* 0x000fea000b83ffff */
.L_x_1:
[----:B------:R-:W-:Y:S05]  /*0ff0*/  BSYNC.RECONVERGENT B0 ;  /* 0x0000000000007941 */ /* 0x000fea0003800200 */
.L_x_0:
[----:B------:R-:W2:Y:S02]  /*1000*/  LDC.64 R4, c[0x0][0x390] ;  /* 0x0000e400ff047b82 */ /* 0x000ea40000000a00 */
[----:B--2---:R-:W-:-:S05]  /*1010*/  IMAD.WIDE R4, R0, 0x4, R4 ;  /* 0x0000000400047825 */ /* 0x004fca00078e0204 */
[----:B------:R-:W-:Y:S01]  /*1020*/  STG.E desc[UR10][R4.64], R3 ;  /* 0x0000000304007986 */ /* 0x000fe2000c10190a */
[----:B------:R-:W-:Y:S05]  /*1030*/  EXIT ;  /* 0x000000000000794d */ /* 0x000fea0003800000 */
.L_x_13:
[----:B------:R-:W-:-:S00]  /*1040*/  BRA `(.L_x_13) ;  /* 0xfffffffc00fc7947 */ /* 0x000fc0000383ffff */
[----:B------:R-:W-:-:S00]  /*1050*/  NOP ;  /* 0x0000000000007918 */ /* 0x000fc00000000000 */
        /* <DEDUP_REMOVED lines=10> */
.L_x_14:


//--------------------- .nv.shared.reserved.0     --------------------------
	.section	.nv.shared.reserved.0,"aw",@nobits
	.weak		__nv_reservedSMEM_offset_0_alias
	.size		__nv_reservedSMEM_offset_0_alias, 0, 64
	.other		__nv_reservedSMEM_offset_0_alias,@"STO_CUDA_RESERVED_SHARED STV_DEFAULT"
__nv_reservedSMEM_offset_0_alias:
	.zero		0
	.zero		64


//--------------------- .nv.constant0._Z8mykernelPiS_S_iiiS_ --------------------------
	.section	.nv.constant0._Z8mykernelPiS_S_iiiS_,"a",@progbits
	.sectionflags	@""
	.align	4
.nv.constant0._Z8mykernelPiS_S_iiiS_:
	.zero		944


//--------------------- SYMBOLS --------------------------

	.type		.nv.reservedSmem.offset0,@object
	.size		.nv.reservedSmem.offset0,0x4
